	.headerflags	@"EF_CUDA_TEXMODE_UNIFIED EF_CUDA_64BIT_ADDRESS EF_CUDA_ACCELERATORS EF_CUDA_SM90 EF_CUDA_VIRTUAL_SM(EF_CUDA_SM90)"
	.elftype	@"ET_EXEC"


//--------------------- .nv.info                  --------------------------
	.section	.nv.info,"",@"SHT_CUDA_INFO"
	.align	4


	//----- nvinfo : EIATTR_REGCOUNT
	.align		4
        /*0000*/ 	.byte	0x04, 0x2f
        /*0002*/ 	.short	(.L_3 - .L_2)
	.align		4
.L_2:
        /*0004*/ 	.word	index@(triton_poi_fused_clone_6)
        /*0008*/ 	.word	0x00000018


	//----- nvinfo : EIATTR_MIN_STACK_SIZE
	.align		4
.L_3:
        /*000c*/ 	.byte	0x04, 0x12
        /*000e*/ 	.short	(.L_5 - .L_4)
	.align		4
.L_4:
        /*0010*/ 	.word	index@(triton_poi_fused_clone_6)
        /*0014*/ 	.word	0x00000020


	//----- nvinfo : EIATTR_FRAME_SIZE
	.align		4
.L_5:
        /*0018*/ 	.byte	0x04, 0x11
        /*001a*/ 	.short	(.L_7 - .L_6)
	.align		4
.L_6:
        /*001c*/ 	.word	index@(triton_poi_fused_clone_6)
        /*0020*/ 	.word	0x00000020


	//----- nvinfo : EIATTR_MIN_STACK_SIZE
	.align		4
.L_7:
        /*0024*/ 	.byte	0x04, 0x12
        /*0026*/ 	.short	(.L_9 - .L_8)
	.align		4
.L_8:
        /*0028*/ 	.word	index@(triton_poi_fused_clone_6)
        /*002c*/ 	.word	0x00000020
.L_9:


//--------------------- .nv.info.triton_poi_fused_clone_6 --------------------------
	.section	.nv.info.triton_poi_fused_clone_6,"",@"SHT_CUDA_INFO"
	.sectionflags	@""
	.align	4


	//----- nvinfo : EIATTR_CUDA_API_VERSION
	.align		4
        /*0000*/ 	.byte	0x04, 0x37
        /*0002*/ 	.short	(.L_11 - .L_10)
.L_10:
        /*0004*/ 	.word	0x0000007c


	//----- nvinfo : EIATTR_KPARAM_INFO
	.align		4
.L_11:
        /*0008*/ 	.byte	0x04, 0x17
        /*000a*/ 	.short	(.L_13 - .L_12)
.L_12:
        /*000c*/ 	.word	0x00000000
        /*0010*/ 	.short	0x0005
        /*0012*/ 	.short	0x0020
        /*0014*/ 	.byte	0x00, 0xf4, 0x21, 0x00


	//----- nvinfo : EIATTR_KPARAM_INFO
	.align		4
.L_13:
        /*0018*/ 	.byte	0x04, 0x17
        /*001a*/ 	.short	(.L_15 - .L_14)
.L_14:
        /*001c*/ 	.word	0x00000000
        /*0020*/ 	.short	0x0004
        /*0022*/ 	.short	0x001c
        /*0024*/ 	.byte	0x00, 0xf0, 0x11, 0x00


	//----- nvinfo : EIATTR_KPARAM_INFO
	.align		4
.L_15:
        /*0028*/ 	.byte	0x04, 0x17
        /*002a*/ 	.short	(.L_17 - .L_16)
.L_16:
        /*002c*/ 	.word	0x00000000
        /*0030*/ 	.short	0x0003
        /*0032*/ 	.short	0x0018
        /*0034*/ 	.byte	0x00, 0xf0, 0x11, 0x00


	//----- nvinfo : EIATTR_KPARAM_INFO
	.align		4
.L_17:
        /*0038*/ 	.byte	0x04, 0x17
        /*003a*/ 	.short	(.L_19 - .L_18)
.L_18:
        /*003c*/ 	.word	0x00000000
        /*0040*/ 	.short	0x0002
        /*0042*/ 	.short	0x0010
        /*0044*/ 	.byte	0x00, 0xf4, 0x21, 0x00


	//----- nvinfo : EIATTR_KPARAM_INFO
	.align		4
.L_19:
        /*0048*/ 	.byte	0x04, 0x17
        /*004a*/ 	.short	(.L_21 - .L_20)
.L_20:
        /*004c*/ 	.word	0x00000000
        /*0050*/ 	.short	0x0001
        /*0052*/ 	.short	0x0008
        /*0054*/ 	.byte	0x00, 0xf4, 0x21, 0x00


	//----- nvinfo : EIATTR_KPARAM_INFO
	.align		4
.L_21:
        /*0058*/ 	.byte	0x04, 0x17
        /*005a*/ 	.short	(.L_23 - .L_22)
.L_22:
        /*005c*/ 	.word	0x00000000
        /*0060*/ 	.short	0x0000
        /*0062*/ 	.short	0x0000
        /*0064*/ 	.byte	0x00, 0xf4, 0x21, 0x00


	//----- nvinfo : EIATTR_SPARSE_MMA_MASK
	.align		4
.L_23:
        /*0068*/ 	.byte	0x03, 0x50
        /*006a*/ 	.short	0x0000


	//----- nvinfo : EIATTR_MAXREG_COUNT
	.align		4
        /*006c*/ 	.byte	0x03, 0x1b
        /*006e*/ 	.short	0x00ff


	//----- nvinfo : EIATTR_EXIT_INSTR_OFFSETS
	.align		4
        /*0070*/ 	.byte	0x04, 0x1c
        /*0072*/ 	.short	(.L_25 - .L_24)


	//   ....[0]....
.L_24:
        /*0074*/ 	.word	0x00001380


	//----- nvinfo : EIATTR_REQNTID
	.align		4
.L_25:
        /*0078*/ 	.byte	0x04, 0x10
        /*007a*/ 	.short	(.L_27 - .L_26)
.L_26:
        /*007c*/ 	.word	0x00000080
        /*0080*/ 	.word	0x00000001
        /*0084*/ 	.word	0x00000001


	//----- nvinfo : EIATTR_CRS_STACK_SIZE
	.align		4
.L_27:
        /*0088*/ 	.byte	0x04, 0x1e
        /*008a*/ 	.short	(.L_29 - .L_28)
.L_28:
        /*008c*/ 	.word	0x00000000


	//----- nvinfo : EIATTR_CBANK_PARAM_SIZE
	.align		4
.L_29:
        /*0090*/ 	.byte	0x03, 0x19
        /*0092*/ 	.short	0x0028


	//----- nvinfo : EIATTR_PARAM_CBANK
	.align		4
        /*0094*/ 	.byte	0x04, 0x0a
        /*0096*/ 	.short	(.L_31 - .L_30)
	.align		4
.L_30:
        /*0098*/ 	.word	index@(.nv.constant0.triton_poi_fused_clone_6)
        /*009c*/ 	.short	0x0210
        /*009e*/ 	.short	0x0028


	//----- nvinfo : EIATTR_SW_WAR
	.align		4
.L_31:
        /*00a0*/ 	.byte	0x04, 0x36
        /*00a2*/ 	.short	(.L_33 - .L_32)
.L_32:
        /*00a4*/ 	.word	0x00000008
.L_33:


//--------------------- .nv.callgraph             --------------------------
	.section	.nv.callgraph,"",@"SHT_CUDA_CALLGRAPH"
	.align	4
	.sectionentsize	8
	.align		4
        /*0000*/ 	.word	0x00000000
	.align		4
        /*0004*/ 	.word	0xffffffff
	.align		4
        /*0008*/ 	.word	0x00000000
	.align		4
        /*000c*/ 	.word	0xfffffffe
	.align		4
        /*0010*/ 	.word	0x00000000
	.align		4
        /*0014*/ 	.word	0xfffffffd
	.align		4
        /*0018*/ 	.word	0x00000000
	.align		4
        /*001c*/ 	.word	0xfffffffc


//--------------------- .nv.constant4             --------------------------
	.section	.nv.constant4,"a",@progbits
	.align	8
	.align		8
.nv.constant4:
        /*0000*/ 	.dword	_$_str
	.align		8
        /*0008*/ 	.dword	__cudart_i2opi_f


//--------------------- .text.triton_poi_fused_clone_6 --------------------------
	.section	.text.triton_poi_fused_clone_6,"ax",@progbits
	.align	128
        .global         triton_poi_fused_clone_6
        .type           triton_poi_fused_clone_6,@function
        .size           triton_poi_fused_clone_6,(.L_x_10 - triton_poi_fused_clone_6)
        .other          triton_poi_fused_clone_6,@"STO_CUDA_ENTRY STV_DEFAULT"
triton_poi_fused_clone_6:
.text.triton_poi_fused_clone_6:
[----:B------:R-:W0:Y:S01]  /*0000*/  LDC R1, c[0x0][0x28] ;  /* 0x00000a00ff017b82 */ /* 0x000e220000000800 */
[----:B------:R-:W1:Y:S07]  /*0010*/  S2R R7, SR_TID.X ;  /* 0x0000000000077919 */ /* 0x000e6e0000002100 */
[----:B------:R-:W2:Y:S01]  /*0020*/  LDC.64 R12, c[0x0][0x218] ;  /* 0x00008600ff0c7b82 */ /* 0x000ea20000000a00 */
[----:B------:R-:W-:Y:S01]  /*0030*/  ULDC UR4, c[0x0][0x228] ;  /* 0x00008a0000047ab9 */ /* 0x000fe20000000800 */
[----:B0-----:R-:W-:Y:S01]  /*0040*/  VIADD R1, R1, 0xffffffe0 ;  /* 0xffffffe001017836 */ /* 0x001fe20000000000 */
[----:B------:R-:W0:Y:S05]  /*0050*/  S2R R0, SR_CTAID.X ;  /* 0x0000000000007919 */ /* 0x000e2a0000002500 */
[----:B------:R-:W3:Y:S01]  /*0060*/  LDC.64 R14, c[0x0][0x210] ;  /* 0x00008400ff0e7b82 */ /* 0x000ee20000000a00 */
[----:B-1----:R-:W-:-:S02]  /*0070*/  LOP3.LUT R7, R7, 0x7f, RZ, 0xc0, !PT ;  /* 0x0000007f07077812 */ /* 0x002fc400078ec0ff */
[----:B0-----:R-:W-:-:S03]  /*0080*/  SHF.R.S32.HI R2, RZ, 0x18, R0 ;  /* 0x00000018ff027819 */ /* 0x001fc60000011400 */
[----:B------:R-:W-:Y:S01]  /*0090*/  IMAD R7, R0, 0x80, R7 ;  /* 0x0000008000077824 */ /* 0x000fe200078e0207 */
[----:B------:R-:W-:-:S04]  /*00a0*/  SGXT R0, R2, 0x1 ;  /* 0x000000010200781a */ /* 0x000fc80000000200 */
[CC--:B------:R-:W-:Y:S02]  /*00b0*/  LEA.HI R2, R0.reuse, R7.reuse, RZ, 0x7 ;  /* 0x0000000700027211 */ /* 0x0c0fe400078f38ff */
[----:B------:R-:W-:Y:S02]  /*00c0*/  LEA.HI R0, R0, R7, RZ, 0xc ;  /* 0x0000000700007211 */ /* 0x000fe400078f60ff */
[----:B------:R-:W-:Y:S02]  /*00d0*/  LOP3.LUT R2, R2, 0xffffff80, RZ, 0xc0, !PT ;  /* 0xffffff8002027812 */ /* 0x000fe400078ec0ff */
[----:B------:R-:W-:-:S03]  /*00e0*/  SHF.R.S32.HI R0, RZ, 0xc, R0 ;  /* 0x0000000cff007819 */ /* 0x000fc60000011400 */
[----:B------:R-:W-:-:S05]  /*00f0*/  IMAD.IADD R6, R7, 0x1, -R2 ;  /* 0x0000000107067824 */ /* 0x000fca00078e0a02 */
[----:B------:R-:W-:-:S04]  /*0100*/  PRMT R2, R6, 0x8880, RZ ;  /* 0x0000888006027816 */ /* 0x000fc800000000ff */
[----:B------:R-:W-:-:S04]  /*0110*/  PRMT R2, R2, 0x7710, RZ ;  /* 0x0000771002027816 */ /* 0x000fc800000000ff */
[----:B------:R-:W-:-:S04]  /*0120*/  SHF.R.U32.HI R2, RZ, 0x9, R2 ;  /* 0x00000009ff027819 */ /* 0x000fc80000011602 */
[----:B------:R-:W-:-:S05]  /*0130*/  LOP3.LUT R3, R2, 0x3f, RZ, 0xc0, !PT ;  /* 0x0000003f02037812 */ /* 0x000fca00078ec0ff */
[----:B------:R-:W-:-:S05]  /*0140*/  IMAD.IADD R3, R6, 0x1, R3 ;  /* 0x0000000106037824 */ /* 0x000fca00078e0203 */
[----:B------:R-:W-:-:S05]  /*0150*/  LOP3.LUT R3, R3, 0xc0, RZ, 0xc0, !PT ;  /* 0x000000c003037812 */ /* 0x000fca00078ec0ff */
[----:B------:R-:W-:-:S05]  /*0160*/  IMAD.MOV R3, RZ, RZ, -R3 ;  /* 0x000000ffff037224 */ /* 0x000fca00078e0a03 */
[----:B------:R-:W-:-:S05]  /*0170*/  PRMT R3, R3, 0x7710, RZ ;  /* 0x0000771003037816 */ /* 0x000fca00000000ff */
[----:B------:R-:W-:-:S05]  /*0180*/  IMAD.IADD R2, R6, 0x1, R3 ;  /* 0x0000000106027824 */ /* 0x000fca00078e0203 */
[----:B------:R-:W-:-:S04]  /*0190*/  LOP3.LUT R2, R2, 0xffff, RZ, 0xc0, !PT ;  /* 0x0000ffff02027812 */ /* 0x000fc800078ec0ff */
[----:B------:R-:W-:-:S05]  /*01a0*/  PRMT R3, R2, 0x8880, RZ ;  /* 0x0000888002037816 */ /* 0x000fca00000000ff */
[----:B------:R-:W-:Y:S01]  /*01b0*/  IMAD R3, R3, UR4, R0 ;  /* 0x0000000403037c24 */ /* 0x000fe2000f8e0200 */
[----:B------:R-:W-:-:S03]  /*01c0*/  ULDC.64 UR4, c[0x0][0x208] ;  /* 0x0000820000047ab9 */ /* 0x000fc60000000a00 */
[----:B--2---:R-:W-:-:S05]  /*01d0*/  IMAD.WIDE R12, R3, 0x4, R12 ;  /* 0x00000004030c7825 */ /* 0x004fca00078e020c */
[----:B------:R-:W2:Y:S01]  /*01e0*/  LDG.E.EL R10, desc[UR4][R12.64] ;  /* 0x000000040c0a7981 */ /* 0x000ea2000c2e1900 */
[----:B------:R-:W-:Y:S01]  /*01f0*/  ISETP.GT.AND P1, PT, R6, 0x3f, PT ;  /* 0x0000003f0600780c */ /* 0x000fe20003f24270 */
[----:B---3--:R-:W-:Y:S01]  /*0200*/  IMAD.WIDE R4, R7, 0x2, R14 ;  /* 0x0000000207047825 */ /* 0x008fe200078e020e */
[----:B------:R-:W-:Y:S02]  /*0210*/  IADD3 R17, R7, -0x40, RZ ;  /* 0xffffffc007117810 */ /* 0x000fe40007ffe0ff */
[----:B------:R-:W-:Y:S02]  /*0220*/  PRMT R8, RZ, 0x7610, R8 ;  /* 0x00007610ff087816 */ /* 0x000fe40000000008 */
[----:B------:R0:W5:Y:S01]  /*0230*/  LDG.E.U16 R9, desc[UR4][R4.64] ;  /* 0x0000000404097981 */ /* 0x000162000c1e1500 */
[----:B------:R-:W-:-:S06]  /*0240*/  IMAD.WIDE R16, R17, 0x2, R14 ;  /* 0x0000000211107825 */ /* 0x000fcc00078e020e */
[----:B------:R0:W5:Y:S01]  /*0250*/  @P1 LDG.E.U16 R8, desc[UR4][R16.64] ;  /* 0x0000000410081981 */ /* 0x000162000c1e1500 */
[----:B------:R-:W-:Y:S01]  /*0260*/  IMAD.MOV.U32 R18, RZ, RZ, RZ ;  /* 0x000000ffff127224 */ /* 0x000fe200078e00ff */
[----:B------:R-:W-:Y:S01]  /*0270*/  BSSY B0, `(.L_x_0) ;  /* 0x0000042000007945 */ /* 0x000fe20003800000 */
[----:B--2---:R-:W-:-:S04]  /*0280*/  @P1 IMAD.MOV.U32 R18, RZ, RZ, R10 ;  /* 0x000000ffff121224 */ /* 0x004fc800078e000a */
[----:B------:R-:W-:-:S06]  /*0290*/  FMUL R3, R18, 0.63661974668502807617 ;  /* 0x3f22f98312037820 */ /* 0x000fcc0000400000 */
[----:B------:R-:W1:Y:S01]  /*02a0*/  F2I.FTZ.NTZ R3, R3 ;  /* 0x0000000300037305 */ /* 0x000e620000213100 */
[----:B------:R-:W-:-:S05]  /*02b0*/  FADD.FTZ R2, |R18|, -RZ ;  /* 0x800000ff12027221 */ /* 0x000fca0000010200 */
[----:B------:R-:W-:Y:S02]  /*02c0*/  FSETP.GE.AND P0, PT, R2, 105615, PT ;  /* 0x47ce47800200780b */ /* 0x000fe40003f06000 */
[----:B-1----:R-:W-:-:S05]  /*02d0*/  I2FP.F32.S32 R11, R3 ;  /* 0x00000003000b7245 */ /* 0x002fca0000201400 */
[----:B------:R-:W-:-:S04]  /*02e0*/  FFMA.FTZ R0, R11, -1.5707962512969970703, R18 ;  /* 0xbfc90fda0b007823 */ /* 0x000fc80000010012 */
[----:B------:R-:W-:-:S04]  /*02f0*/  FFMA.FTZ R0, R11, -7.5497894158615963534e-08, R0 ;  /* 0xb3a221680b007823 */ /* 0x000fc80000010000 */
[----:B------:R-:W-:Y:S01]  /*0300*/  FFMA.FTZ R0, R11, -5.3903029534742383927e-15, R0 ;  /* 0xa7c234c50b007823 */ /* 0x000fe20000010000 */
[----:B0-----:R-:W-:Y:S06]  /*0310*/  @!P0 BRA `(.L_x_1) ;  /* 0x0000000000dc8947 */ /* 0x001fec0003800000 */
[----:B------:R-:W-:-:S13]  /*0320*/  FSETP.NEU.AND P0, PT, R2, +INF , PT ;  /* 0x7f8000000200780b */ /* 0x000fda0003f0d000 */
[----:B------:R-:W-:Y:S01]  /*0330*/  @!P0 FMUL.FTZ R0, RZ, R18 ;  /* 0x00000012ff008220 */ /* 0x000fe20000410000 */
[----:B------:R-:W-:Y:S01]  /*0340*/  @!P0 IMAD.MOV.U32 R3, RZ, RZ, RZ ;  /* 0x000000ffff038224 */ /* 0x000fe200078e00ff */
[----:B------:R-:W-:Y:S06]  /*0350*/  @!P0 BRA `(.L_x_1) ;  /* 0x0000000000cc8947 */ /* 0x000fec0003800000 */
[----:B------:R-:W-:Y:S01]  /*0360*/  SHF.R.U32.HI R11, RZ, 0x17, R18 ;  /* 0x00000017ff0b7819 */ /* 0x000fe20000011612 */
[----:B------:R-:W-:Y:S01]  /*0370*/  IMAD.SHL.U32 R3, R18, 0x100, RZ ;  /* 0x0000010012037824 */ /* 0x000fe200078e00ff */
[----:B------:R-:W-:Y:S01]  /*0380*/  ULDC.64 UR6, c[0x4][0x8] ;  /* 0x0100020000067ab9 */ /* 0x000fe20000000a00 */
[----:B------:R-:W-:Y:S01]  /*0390*/  IMAD.MOV.U32 R0, RZ, RZ, RZ ;  /* 0x000000ffff007224 */ /* 0x000fe200078e00ff */
[----:B------:R-:W-:Y:S01]  /*03a0*/  LOP3.LUT R2, R11, 0xe0, RZ, 0xc0, !PT ;  /* 0x000000e00b027812 */ /* 0x000fe200078ec0ff */
[----:B------:R-:W-:Y:S01]  /*03b0*/  IMAD.MOV.U32 R5, RZ, RZ, RZ ;  /* 0x000000ffff057224 */ /* 0x000fe200078e00ff */
[----:B------:R-:W-:Y:S01]  /*03c0*/  LOP3.LUT R3, R3, 0x80000000, RZ, 0xfc, !PT ;  /* 0x8000000003037812 */ /* 0x000fe200078efcff */
[----:B------:R-:W-:Y:S01]  /*03d0*/  IMAD.MOV.U32 R19, RZ, RZ, RZ ;  /* 0x000000ffff137224 */ /* 0x000fe200078e00ff */
[----:B------:R-:W-:Y:S01]  /*03e0*/  IADD3 R4, R2, -0x80, RZ ;  /* 0xffffff8002047810 */ /* 0x000fe20007ffe0ff */
[----:B------:R-:W-:-:S03]  /*03f0*/  IMAD.MOV.U32 R2, RZ, RZ, R1 ;  /* 0x000000ffff027224 */ /* 0x000fc600078e0001 */
[----:B------:R-:W-:-:S07]  /*0400*/  SHF.R.U32.HI R4, RZ, 0x5, R4 ;  /* 0x00000005ff047819 */ /* 0x000fce0000011604 */
.L_x_2:
[----:B------:R-:W-:-:S04]  /*0410*/  IADD3 R16, P0, R5, UR6, RZ ;  /* 0x0000000605107c10 */ /* 0x000fc8000ff1e0ff */
[----:B------:R-:W-:-:S05]  /*0420*/  IADD3.X R17, R19, UR7, RZ, P0, !PT ;  /* 0x0000000713117c10 */ /* 0x000fca00087fe4ff */
[----:B------:R0:W2:Y:S01]  /*0430*/  LDG.E.CONSTANT R21, desc[UR4][R16.64] ;  /* 0x0000000410157981 */ /* 0x0000a2000c1e9900 */
[----:B------:R-:W-:-:S04]  /*0440*/  IADD3 R5, P2, R5, 0x4, RZ ;  /* 0x0000000405057810 */ /* 0x000fc80007f5e0ff */
[----:B------:R-:W-:Y:S01]  /*0450*/  ISETP.NE.U32.AND P0, PT, R5, 0x18, PT ;  /* 0x000000180500780c */ /* 0x000fe20003f05070 */
[----:B------:R-:W-:Y:S02]  /*0460*/  IMAD.X R19, RZ, RZ, R19, P2 ;  /* 0x000000ffff137224 */ /* 0x000fe400010e0613 */
[----:B0-----:R-:W-:-:S03]  /*0470*/  IMAD.MOV.U32 R16, RZ, RZ, R0 ;  /* 0x000000ffff107224 */ /* 0x001fc600078e0000 */
[----:B------:R-:W-:Y:S01]  /*0480*/  ISETP.NE.AND.EX P0, PT, R19, RZ, PT, P0 ;  /* 0x000000ff1300720c */ /* 0x000fe20003f05300 */
[----:B------:R-:W-:Y:S02]  /*0490*/  IMAD.MOV.U32 R17, RZ, RZ, RZ ;  /* 0x000000ffff117224 */ /* 0x000fe400078e00ff */
[----:B--2---:R-:W-:-:S04]  /*04a0*/  IMAD.WIDE.U32 R20, R3, R21, R16 ;  /* 0x0000001503147225 */ /* 0x004fc800078e0010 */
[----:B------:R-:W-:Y:S01]  /*04b0*/  IMAD.MOV.U32 R0, RZ, RZ, R21 ;  /* 0x000000ffff007224 */ /* 0x000fe200078e0015 */
[----:B------:R0:W-:Y:S02]  /*04c0*/  STL [R2], R20 ;  /* 0x0000001402007387 */ /* 0x0001e40000100800 */
[----:B0-----:R-:W-:-:S03]  /*04d0*/  IADD3 R2, R2, 0x4, RZ ;  /* 0x0000000402027810 */ /* 0x001fc60007ffe0ff */
[----:B------:R-:W-:Y:S05]  /*04e0*/  @P0 BRA `(.L_x_2) ;  /* 0xfffffffc00c80947 */ /* 0x000fea000383ffff */
[----:B------:R-:W-:Y:S01]  /*04f0*/  LOP3.LUT P0, RZ, R18, 0xf800000, RZ, 0xc0, !PT ;  /* 0x0f80000012ff7812 */ /* 0x000fe2000780c0ff */
[----:B------:R-:W-:Y:S01]  /*0500*/  IMAD R19, R4, -0x4, R1 ;  /* 0xfffffffc04137824 */ /* 0x000fe200078e0201 */
[----:B------:R0:W-:Y:S04]  /*0510*/  STL [R1+0x18], R0 ;  /* 0x0000180001007387 */ /* 0x0001e80000100800 */
[----:B------:R-:W2:Y:S04]  /*0520*/  LDL R2, [R19+0x14] ;  /* 0x0000140013027983 */ /* 0x000ea80000100800 */
[----:B------:R-:W2:Y:S04]  /*0530*/  LDL R5, [R19+0x18] ;  /* 0x0000180013057983 */ /* 0x000ea80000100800 */
[----:B------:R-:W3:Y:S01]  /*0540*/  @P0 LDL R3, [R19+0x10] ;  /* 0x0000100013030983 */ /* 0x000ee20000100800 */
[----:B------:R-:W-:Y:S01]  /*0550*/  UMOV UR6, 0x54442d19 ;  /* 0x54442d1900067882 */ /* 0x000fe20000000000 */
[----:B------:R-:W-:Y:S01]  /*0560*/  UMOV UR7, 0x3bf921fb ;  /* 0x3bf921fb00077882 */ /* 0x000fe20000000000 */
[----:B--2---:R-:W-:-:S02]  /*0570*/  SHF.L.W.U32.HI R5, R2, R11, R5 ;  /* 0x0000000b02057219 */ /* 0x004fc40000010e05 */
[----:B---3--:R-:W-:Y:S02]  /*0580*/  @P0 SHF.L.W.U32.HI R2, R3, R11, R2 ;  /* 0x0000000b03020219 */ /* 0x008fe40000010e02 */
[----:B------:R-:W-:Y:S02]  /*0590*/  ISETP.GE.AND P0, PT, R18, RZ, PT ;  /* 0x000000ff1200720c */ /* 0x000fe40003f06270 */
[C-C-:B------:R-:W-:Y:S01]  /*05a0*/  SHF.L.W.U32.HI R3, R2.reuse, 0x2, R5.reuse ;  /* 0x0000000202037819 */ /* 0x140fe20000010e05 */
[----:B------:R-:W-:Y:S01]  /*05b0*/  IMAD.SHL.U32 R2, R2, 0x4, RZ ;  /* 0x0000000402027824 */ /* 0x000fe200078e00ff */
[----:B0-----:R-:W-:Y:S02]  /*05c0*/  SHF.R.U32.HI R0, RZ, 0x1e, R5 ;  /* 0x0000001eff007819 */ /* 0x001fe40000011605 */
[----:B------:R-:W-:Y:S02]  /*05d0*/  SHF.R.S32.HI R4, RZ, 0x1f, R3 ;  /* 0x0000001fff047819 */ /* 0x000fe40000011403 */
[----:B------:R-:W-:-:S02]  /*05e0*/  LOP3.LUT R18, R3, R18, RZ, 0x3c, !PT ;  /* 0x0000001203127212 */ /* 0x000fc400078e3cff */
[C---:B------:R-:W-:Y:S02]  /*05f0*/  LOP3.LUT R16, R4.reuse, R2, RZ, 0x3c, !PT ;  /* 0x0000000204107212 */ /* 0x040fe400078e3cff */
[----:B------:R-:W-:Y:S02]  /*0600*/  LOP3.LUT R17, R4, R3, RZ, 0x3c, !PT ;  /* 0x0000000304117212 */ /* 0x000fe400078e3cff */
[----:B------:R-:W-:Y:S02]  /*0610*/  LEA.HI R3, R3, R0, RZ, 0x1 ;  /* 0x0000000003037211 */ /* 0x000fe400078f08ff */
[----:B------:R-:W-:Y:S02]  /*0620*/  ISETP.GE.AND P2, PT, R18, RZ, PT ;  /* 0x000000ff1200720c */ /* 0x000fe40003f46270 */
[----:B------:R-:W0:Y:S01]  /*0630*/  I2F.F64.S64 R16, R16 ;  /* 0x0000001000107312 */ /* 0x000e220000301c00 */
[----:B------:R-:W-:-:S04]  /*0640*/  IMAD.MOV R0, RZ, RZ, -R3 ;  /* 0x000000ffff007224 */ /* 0x000fc800078e0a03 */
[----:B------:R-:W-:Y:S01]  /*0650*/  @!P0 IMAD.MOV.U32 R3, RZ, RZ, R0 ;  /* 0x000000ffff038224 */ /* 0x000fe200078e0000 */
[----:B0-----:R-:W-:-:S10]  /*0660*/  DMUL R20, R16, UR6 ;  /* 0x0000000610147c28 */ /* 0x001fd40008000000 */
[----:B------:R-:W0:Y:S02]  /*0670*/  F2F.F32.F64 R20, R20 ;  /* 0x0000001400147310 */ /* 0x000e240000301000 */
[----:B0-----:R-:W-:-:S07]  /*0680*/  FSEL R0, -R20, R20, !P2 ;  /* 0x0000001414007208 */ /* 0x001fce0005000100 */
.L_x_1:
[----:B------:R-:W-:Y:S05]  /*0690*/  BSYNC B0 ;  /* 0x0000000000007941 */ /* 0x000fea0003800000 */
.L_x_0:
[----:B------:R-:W-:Y:S01]  /*06a0*/  ISETP.GE.AND P2, PT, R6, 0x40, PT ;  /* 0x000000400600780c */ /* 0x000fe20003f46270 */
[----:B------:R-:W-:-:S12]  /*06b0*/  IMAD.MOV.U32 R11, RZ, RZ, RZ ;  /* 0x000000ffff0b7224 */ /* 0x000fd800078e00ff */
[----:B------:R0:W2:Y:S01]  /*06c0*/  @!P2 LDG.E.EL R11, desc[UR4][R12.64] ;  /* 0x000000040c0ba981 */ /* 0x0000a2000c2e1900 */
[----:B------:R-:W-:Y:S01]  /*06d0*/  LOP3.LUT R2, R3, 0x1, RZ, 0xc0, !PT ;  /* 0x0000000103027812 */ /* 0x000fe200078ec0ff */
[----:B------:R-:W-:Y:S01]  /*06e0*/  VIADD R5, R7, 0x40 ;  /* 0x0000004007057836 */ /* 0x000fe20000000000 */
[----:B------:R-:W-:Y:S02]  /*06f0*/  PRMT R16, RZ, 0x7610, R16 ;  /* 0x00007610ff107816 */ /* 0x000fe40000000010 */
[----:B------:R-:W-:Y:S01]  /*0700*/  ISETP.NE.U32.AND P3, PT, R2, 0x1, PT ;  /* 0x000000010200780c */ /* 0x000fe20003f65070 */
[----:B------:R-:W-:Y:S01]  /*0710*/  IMAD.WIDE R14, R5, 0x2, R14 ;  /* 0x00000002050e7825 */ /* 0x000fe200078e020e */
[----:B------:R-:W-:-:S03]  /*0720*/  MOV R5, 0x3c0885e4 ;  /* 0x3c0885e400057802 */ /* 0x000fc60000000f00 */
[C---:B0-----:R-:W-:Y:S01]  /*0730*/  FMUL.FTZ R13, R0.reuse, R0 ;  /* 0x00000000000d7220 */ /* 0x041fe20000410000 */
[----:B------:R0:W5:Y:S01]  /*0740*/  @!P2 LDG.E.U16 R16, desc[UR4][R14.64] ;  /* 0x000000040e10a981 */ /* 0x000162000c1e1500 */
[----:B------:R-:W-:Y:S01]  /*0750*/  IMAD.MOV.U32 R2, RZ, RZ, -0x46b2bead ;  /* 0xb94d4153ff027424 */ /* 0x000fe200078e00ff */
[----:B------:R-:W-:Y:S01]  /*0760*/  FSEL R0, R0, 1, P3 ;  /* 0x3f80000000007808 */ /* 0x000fe20001800000 */
[----:B------:R-:W-:Y:S01]  /*0770*/  BSSY B0, `(.L_x_3) ;  /* 0x000004d000007945 */ /* 0x000fe20003800000 */
[----:B------:R-:W-:Y:S02]  /*0780*/  LOP3.LUT P0, RZ, R3, 0x2, RZ, 0xc0, !PT ;  /* 0x0000000203ff7812 */ /* 0x000fe4000780c0ff */
[----:B------:R-:W-:Y:S01]  /*0790*/  SHF.R.S32.HI R12, RZ, 0x1f, R7 ;  /* 0x0000001fff0c7819 */ /* 0x000fe20000011407 */
[----:B------:R-:W-:Y:S02]  /*07a0*/  @!P3 IMAD.MOV.U32 R6, RZ, RZ, 0x37cbac00 ;  /* 0x37cbac00ff06b424 */ /* 0x000fe400078e00ff */
[----:B------:R-:W-:-:S02]  /*07b0*/  @!P3 IMAD.MOV.U32 R5, RZ, RZ, 0x3d2aaabb ;  /* 0x3d2aaabbff05b424 */ /* 0x000fc400078e00ff */
[C---:B------:R-:W-:Y:S01]  /*07c0*/  @!P3 FFMA.FTZ R2, R13.reuse, R6, -0.0013887860113754868507 ;  /* 0xbab607ed0d02b423 */ /* 0x040fe20000010006 */
[----:B------:R-:W-:Y:S02]  /*07d0*/  IMAD.MOV.U32 R6, RZ, RZ, -0x41d55558 ;  /* 0xbe2aaaa8ff067424 */ /* 0x000fe400078e00ff */
[----:B------:R-:W-:Y:S02]  /*07e0*/  @!P3 IMAD.MOV.U32 R6, RZ, RZ, -0x41000001 ;  /* 0xbeffffffff06b424 */ /* 0x000fe400078e00ff */
[----:B------:R-:W-:-:S04]  /*07f0*/  FFMA.FTZ R5, R13, R2, R5 ;  /* 0x000000020d057223 */ /* 0x000fc80000010005 */
[C---:B------:R-:W-:Y:S01]  /*0800*/  FFMA.FTZ R5, R13.reuse, R5, R6 ;  /* 0x000000050d057223 */ /* 0x040fe20000010006 */
[----:B------:R-:W-:-:S04]  /*0810*/  FFMA.FTZ R13, R13, R0, RZ ;  /* 0x000000000d0d7223 */ /* 0x000fc800000100ff */
[----:B------:R-:W-:-:S04]  /*0820*/  FFMA.FTZ R0, R13, R5, R0 ;  /* 0x000000050d007223 */ /* 0x000fc80000010000 */
[----:B------:R-:W-:Y:S01]  /*0830*/  @P0 FFMA.FTZ R0, R0, -1, RZ ;  /* 0xbf80000000000823 */ /* 0x000fe200000100ff */
[C---:B--2---:R-:W-:Y:S01]  /*0840*/  FMUL R4, R11.reuse, 0.63661974668502807617 ;  /* 0x3f22f9830b047820 */ /* 0x044fe20000400000 */
[----:B0-----:R-:W-:-:S05]  /*0850*/  FADD.FTZ R14, |R11|, -RZ ;  /* 0x800000ff0b0e7221 */ /* 0x001fca0000010200 */
[----:B------:R-:W0:Y:S01]  /*0860*/  F2I.FTZ.NTZ R4, R4 ;  /* 0x0000000400047305 */ /* 0x000e220000213100 */
[----:B------:R-:W-:Y:S02]  /*0870*/  FSETP.GE.AND P3, PT, R14, 105615, PT ;  /* 0x47ce47800e00780b */ /* 0x000fe40003f66000 */
[----:B0-----:R-:W-:-:S05]  /*0880*/  I2FP.F32.S32 R2, R4 ;  /* 0x0000000400027245 */ /* 0x001fca0000201400 */
[----:B------:R-:W-:-:S04]  /*0890*/  FFMA.FTZ R3, R2, -1.5707962512969970703, R11 ;  /* 0xbfc90fda02037823 */ /* 0x000fc8000001000b */
[----:B------:R-:W-:-:S04]  /*08a0*/  FFMA.FTZ R3, R2, -7.5497894158615963534e-08, R3 ;  /* 0xb3a2216802037823 */ /* 0x000fc80000010003 */
[----:B------:R-:W-:Y:S01]  /*08b0*/  FFMA.FTZ R5, R2, -5.3903029534742383927e-15, R3 ;  /* 0xa7c234c502057823 */ /* 0x000fe20000010003 */
[----:B------:R-:W-:Y:S06]  /*08c0*/  @!P3 BRA `(.L_x_4) ;  /* 0x0000000000dcb947 */ /* 0x000fec0003800000 */
[----:B------:R-:W-:-:S13]  /*08d0*/  FSETP.NEU.AND P0, PT, R14, +INF , PT ;  /* 0x7f8000000e00780b */ /* 0x000fda0003f0d000 */
[----:B------:R-:W-:Y:S01]  /*08e0*/  @!P0 FMUL.FTZ R5, RZ, R11 ;  /* 0x0000000bff058220 */ /* 0x000fe20000410000 */
[----:B------:R-:W-:Y:S01]  /*08f0*/  @!P0 IMAD.MOV.U32 R4, RZ, RZ, RZ ;  /* 0x000000ffff048224 */ /* 0x000fe200078e00ff */
[----:B------:R-:W-:Y:S06]  /*0900*/  @!P0 BRA `(.L_x_4) ;  /* 0x0000000000cc8947 */ /* 0x000fec0003800000 */
[----:B------:R-:W-:Y:S01]  /*0910*/  SHF.R.U32.HI R5, RZ, 0x17, R11 ;  /* 0x00000017ff057819 */ /* 0x000fe2000001160b */
[----:B------:R-:W-:Y:S01]  /*0920*/  IMAD.SHL.U32 R6, R11, 0x100, RZ ;  /* 0x000001000b067824 */ /* 0x000fe200078e00ff */
[----:B------:R-:W-:Y:S01]  /*0930*/  HFMA2.MMA R2, -RZ, RZ, 0, 0 ;  /* 0x00000000ff027435 */ /* 0x000fe200000001ff */
[----:B------:R-:W-:Y:S01]  /*0940*/  IMAD.MOV.U32 R13, RZ, RZ, RZ ;  /* 0x000000ffff0d7224 */ /* 0x000fe200078e00ff */
[----:B------:R-:W-:Y:S01]  /*0950*/  LOP3.LUT R3, R5, 0xe0, RZ, 0xc0, !PT ;  /* 0x000000e005037812 */ /* 0x000fe200078ec0ff */
[----:B------:R-:W-:Y:S01]  /*0960*/  IMAD.MOV.U32 R17, RZ, RZ, RZ ;  /* 0x000000ffff117224 */ /* 0x000fe200078e00ff */
[----:B------:R-:W-:Y:S01]  /*0970*/  LOP3.LUT R6, R6, 0x80000000, RZ, 0xfc, !PT ;  /* 0x8000000006067812 */ /* 0x000fe200078efcff */
[----:B------:R-:W-:Y:S02]  /*0980*/  ULDC.64 UR6, c[0x4][0x8] ;  /* 0x0100020000067ab9 */ /* 0x000fe40000000a00 */
[----:B------:R-:W-:Y:S02]  /*0990*/  VIADD R4, R3, 0xffffff80 ;  /* 0xffffff8003047836 */ /* 0x000fe40000000000 */
[----:B------:R-:W-:-:S03]  /*09a0*/  IMAD.MOV.U32 R3, RZ, RZ, R1 ;  /* 0x000000ffff037224 */ /* 0x000fc600078e0001 */
[----:B------:R-:W-:-:S07]  /*09b0*/  SHF.R.U32.HI R4, RZ, 0x5, R4 ;  /* 0x00000005ff047819 */ /* 0x000fce0000011604 */
.L_x_5:
[----:B------:R-:W-:-:S04]  /*09c0*/  IADD3 R14, P0, R13, UR6, RZ ;  /* 0x000000060d0e7c10 */ /* 0x000fc8000ff1e0ff */
[----:B------:R-:W-:-:S05]  /*09d0*/  IADD3.X R15, R17, UR7, RZ, P0, !PT ;  /* 0x00000007110f7c10 */ /* 0x000fca00087fe4ff */
[----:B------:R0:W2:Y:S01]  /*09e0*/  LDG.E.CONSTANT R19, desc[UR4][R14.64] ;  /* 0x000000040e137981 */ /* 0x0000a2000c1e9900 */
[----:B------:R-:W-:-:S04]  /*09f0*/  IADD3 R13, P3, R13, 0x4, RZ ;  /* 0x000000040d0d7810 */ /* 0x000fc80007f7e0ff */
[----:B------:R-:W-:Y:S01]  /*0a00*/  ISETP.NE.U32.AND P0, PT, R13, 0x18, PT ;  /* 0x000000180d00780c */ /* 0x000fe20003f05070 */
[----:B------:R-:W-:Y:S01]  /*0a10*/  IMAD.X R17, RZ, RZ, R17, P3 ;  /* 0x000000ffff117224 */ /* 0x000fe200018e0611 */
[----:B0-----:R-:W-:Y:S01]  /*0a20*/  MOV R15, RZ ;  /* 0x000000ff000f7202 */ /* 0x001fe20000000f00 */
[----:B------:R-:W-:-:S03]  /*0a30*/  IMAD.MOV.U32 R14, RZ, RZ, R2 ;  /* 0x000000ffff0e7224 */ /* 0x000fc600078e0002 */
[----:B------:R-:W-:Y:S01]  /*0a40*/  ISETP.NE.AND.EX P0, PT, R17, RZ, PT, P0 ;  /* 0x000000ff1100720c */ /* 0x000fe20003f05300 */
[----:B--2---:R-:W-:-:S04]  /*0a50*/  IMAD.WIDE.U32 R18, R6, R19, R14 ;  /* 0x0000001306127225 */ /* 0x004fc800078e000e */
[----:B------:R-:W-:Y:S01]  /*0a60*/  IMAD.MOV.U32 R2, RZ, RZ, R19 ;  /* 0x000000ffff027224 */ /* 0x000fe200078e0013 */
[----:B------:R0:W-:Y:S02]  /*0a70*/  STL [R3], R18 ;  /* 0x0000001203007387 */ /* 0x0001e40000100800 */
[----:B0-----:R-:W-:-:S05]  /*0a80*/  VIADD R3, R3, 0x4 ;  /* 0x0000000403037836 */ /* 0x001fca0000000000 */
        /* <DEDUP_REMOVED lines=12> */
[C---:B------:R-:W-:Y:S01]  /*0b50*/  SHF.L.W.U32.HI R4, R3.reuse, 0x2, R6 ;  /* 0x0000000203047819 */ /* 0x040fe20000010e06 */
[----:B------:R-:W-:-:S03]  /*0b60*/  IMAD.SHL.U32 R3, R3, 0x4, RZ ;  /* 0x0000000403037824 */ /* 0x000fc600078e00ff */
[----:B------:R-:W-:Y:S02]  /*0b70*/  SHF.R.S32.HI R5, RZ, 0x1f, R4 ;  /* 0x0000001fff057819 */ /* 0x000fe40000011404 */
[----:B------:R-:W-:Y:S02]  /*0b80*/  LOP3.LUT R11, R4, R11, RZ, 0x3c, !PT ;  /* 0x0000000b040b7212 */ /* 0x000fe400078e3cff */
[C---:B------:R-:W-:Y:S02]  /*0b90*/  LOP3.LUT R14, R5.reuse, R3, RZ, 0x3c, !PT ;  /* 0x00000003050e7212 */ /* 0x040fe400078e3cff */
[----:B------:R-:W-:Y:S02]  /*0ba0*/  LOP3.LUT R15, R5, R4, RZ, 0x3c, !PT ;  /* 0x00000004050f7212 */ /* 0x000fe400078e3cff */
[----:B------:R-:W-:Y:S02]  /*0bb0*/  SHF.R.U32.HI R5, RZ, 0x1e, R6 ;  /* 0x0000001eff057819 */ /* 0x000fe40000011606 */
[----:B------:R-:W-:-:S02]  /*0bc0*/  ISETP.GE.AND P3, PT, R11, RZ, PT ;  /* 0x000000ff0b00720c */ /* 0x000fc40003f66270 */
[----:B------:R-:W0:Y:S01]  /*0bd0*/  I2F.F64.S64 R14, R14 ;  /* 0x0000000e000e7312 */ /* 0x000e220000301c00 */
[----:B------:R-:W-:-:S05]  /*0be0*/  LEA.HI R4, R4, R5, RZ, 0x1 ;  /* 0x0000000504047211 */ /* 0x000fca00078f08ff */
[----:B------:R-:W-:-:S05]  /*0bf0*/  IMAD.MOV R5, RZ, RZ, -R4 ;  /* 0x000000ffff057224 */ /* 0x000fca00078e0a04 */
[----:B------:R-:W-:Y:S01]  /*0c00*/  @!P0 MOV R4, R5 ;  /* 0x0000000500048202 */ /* 0x000fe20000000f00 */
[----:B0-----:R-:W-:-:S10]  /*0c10*/  DMUL R2, R14, UR6 ;  /* 0x000000060e027c28 */ /* 0x001fd40008000000 */
[----:B------:R-:W0:Y:S02]  /*0c20*/  F2F.F32.F64 R2, R2 ;  /* 0x0000000200027310 */ /* 0x000e240000301000 */
[----:B0-----:R-:W-:-:S07]  /*0c30*/  FSEL R5, -R2, R2, !P3 ;  /* 0x0000000202057208 */ /* 0x001fce0005800100 */
.L_x_4:
[----:B------:R-:W-:Y:S05]  /*0c40*/  BSYNC B0 ;  /* 0x0000000000007941 */ /* 0x000fea0003800000 */
.L_x_3:
[----:B------:R-:W-:Y:S01]  /*0c50*/  LOP3.LUT R2, R4, 0x1, RZ, 0xc0, !PT ;  /* 0x0000000104027812 */ /* 0x000fe200078ec0ff */
[----:B------:R-:W-:Y:S01]  /*0c60*/  FMUL R11, R10, 0.63661974668502807617 ;  /* 0x3f22f9830a0b7820 */ /* 0x000fe20000400000 */
[----:B------:R-:W-:Y:S01]  /*0c70*/  FMUL.FTZ R15, R5, R5 ;  /* 0x00000005050f7220 */ /* 0x000fe20000410000 */
[----:B------:R-:W-:Y:S01]  /*0c80*/  IMAD.MOV.U32 R3, RZ, RZ, 0x3c0885e4 ;  /* 0x3c0885e4ff037424 */ /* 0x000fe200078e00ff */
[----:B------:R-:W-:Y:S01]  /*0c90*/  ISETP.NE.U32.AND P3, PT, R2, 0x1, PT ;  /* 0x000000010200780c */ /* 0x000fe20003f65070 */
[----:B------:R-:W0:Y:S01]  /*0ca0*/  F2I.FTZ.NTZ R13, R11 ;  /* 0x0000000b000d7305 */ /* 0x000e220000213100 */
[----:B------:R-:W-:Y:S01]  /*0cb0*/  IMAD.MOV.U32 R2, RZ, RZ, -0x46b2bead ;  /* 0xb94d4153ff027424 */ /* 0x000fe200078e00ff */
[----:B------:R-:W-:Y:S01]  /*0cc0*/  LOP3.LUT P0, RZ, R4, 0x2, RZ, 0xc0, !PT ;  /* 0x0000000204ff7812 */ /* 0x000fe2000780c0ff */
[----:B------:R-:W-:Y:S09]  /*0cd0*/  BSSY B0, `(.L_x_6) ;  /* 0x000004a000007945 */ /* 0x000ff20003800000 */
[----:B------:R-:W-:-:S02]  /*0ce0*/  @!P3 IMAD.MOV.U32 R6, RZ, RZ, 0x37cbac00 ;  /* 0x37cbac00ff06b424 */ /* 0x000fc400078e00ff */
[----:B------:R-:W-:Y:S01]  /*0cf0*/  @!P3 IMAD.MOV.U32 R3, RZ, RZ, 0x3d2aaabb ;  /* 0x3d2aaabbff03b424 */ /* 0x000fe200078e00ff */
[----:B0-----:R-:W-:Y:S01]  /*0d00*/  I2FP.F32.S32 R11, R13 ;  /* 0x0000000d000b7245 */ /* 0x001fe20000201400 */
[C---:B------:R-:W-:Y:S01]  /*0d10*/  @!P3 FFMA.FTZ R2, R15.reuse, R6, -0.0013887860113754868507 ;  /* 0xbab607ed0f02b423 */ /* 0x040fe20000010006 */
[----:B------:R-:W-:Y:S01]  /*0d20*/  IMAD.MOV.U32 R6, RZ, RZ, -0x41d55558 ;  /* 0xbe2aaaa8ff067424 */ /* 0x000fe200078e00ff */
[----:B------:R-:W-:Y:S02]  /*0d30*/  @!P3 MOV R6, 0xbeffffff ;  /* 0xbeffffff0006b802 */ /* 0x000fe40000000f00 */
[----:B------:R-:W-:Y:S01]  /*0d40*/  FFMA.FTZ R3, R15, R2, R3 ;  /* 0x000000020f037223 */ /* 0x000fe20000010003 */
[----:B------:R-:W-:Y:S01]  /*0d50*/  FSEL R2, R5, 1, P3 ;  /* 0x3f80000005027808 */ /* 0x000fe20001800000 */
[----:B------:R-:W-:Y:S01]  /*0d60*/  FADD.FTZ R5, |R10|, -RZ ;  /* 0x800000ff0a057221 */ /* 0x000fe20000010200 */
[----:B------:R-:W-:Y:S01]  /*0d70*/  FFMA.FTZ R4, R11, -1.5707962512969970703, R10 ;  /* 0xbfc90fda0b047823 */ /* 0x000fe2000001000a */
[----:B------:R-:W-:-:S02]  /*0d80*/  FFMA.FTZ R3, R15, R3, R6 ;  /* 0x000000030f037223 */ /* 0x000fc40000010006 */
[----:B------:R-:W-:Y:S01]  /*0d90*/  FFMA.FTZ R15, R15, R2, RZ ;  /* 0x000000020f0f7223 */ /* 0x000fe200000100ff */
[----:B------:R-:W-:Y:S01]  /*0da0*/  FSETP.GE.AND P3, PT, R5, 105615, PT ;  /* 0x47ce47800500780b */ /* 0x000fe20003f66000 */
[----:B------:R-:W-:Y:S02]  /*0db0*/  FFMA.FTZ R4, R11, -7.5497894158615963534e-08, R4 ;  /* 0xb3a221680b047823 */ /* 0x000fe40000010004 */
[----:B------:R-:W-:Y:S02]  /*0dc0*/  FFMA.FTZ R2, R15, R3, R2 ;  /* 0x000000030f027223 */ /* 0x000fe40000010002 */
[----:B------:R-:W-:Y:S02]  /*0dd0*/  FFMA.FTZ R4, R11, -5.3903029534742383927e-15, R4 ;  /* 0xa7c234c50b047823 */ /* 0x000fe40000010004 */
[----:B------:R-:W-:-:S06]  /*0de0*/  @P0 FFMA.FTZ R2, R2, -1, RZ ;  /* 0xbf80000002020823 */ /* 0x000fcc00000100ff */
[----:B------:R-:W-:Y:S05]  /*0df0*/  @!P3 BRA `(.L_x_7) ;  /* 0x0000000000dcb947 */ /* 0x000fea0003800000 */
        /* <DEDUP_REMOVED lines=15> */
.L_x_8:
        /* <DEDUP_REMOVED lines=33> */
[----:B------:R-:W1:Y:S01]  /*1100*/  I2F.F64.S64 R14, R14 ;  /* 0x0000000e000e7312 */ /* 0x000e620000301c00 */
[----:B------:R-:W-:-:S05]  /*1110*/  LEA.HI R13, R5, R4, RZ, 0x1 ;  /* 0x00000004050d7211 */ /* 0x000fca00078f08ff */
[----:B------:R-:W-:-:S04]  /*1120*/  IMAD.MOV R3, RZ, RZ, -R13 ;  /* 0x000000ffff037224 */ /* 0x000fc800078e0a0d */
[----:B------:R-:W-:Y:S01]  /*1130*/  @!P0 IMAD.MOV.U32 R13, RZ, RZ, R3 ;  /* 0x000000ffff0d8224 */ /* 0x000fe200078e0003 */
[----:B-1----:R-:W-:-:S10]  /*1140*/  DMUL R18, R14, UR6 ;  /* 0x000000060e127c28 */ /* 0x002fd40008000000 */
[----:B------:R-:W1:Y:S02]  /*1150*/  F2F.F32.F64 R18, R18 ;  /* 0x0000001200127310 */ /* 0x000e640000301000 */
[----:B01----:R-:W-:-:S07]  /*1160*/  FSEL R4, -R18, R18, !P3 ;  /* 0x0000001212047208 */ /* 0x003fce0005800100 */
.L_x_7:
[----:B------:R-:W-:Y:S05]  /*1170*/  BSYNC B0 ;  /* 0x0000000000007941 */ /* 0x000fea0003800000 */
.L_x_6:
[C---:B------:R-:W-:Y:S01]  /*1180*/  LOP3.LUT R3, R13.reuse, 0x1, RZ, 0xc0, !PT ;  /* 0x000000010d037812 */ /* 0x040fe200078ec0ff */
[----:B------:R-:W-:Y:S01]  /*1190*/  VIADD R13, R13, 0x1 ;  /* 0x000000010d0d7836 */ /* 0x000fe20000000000 */
[----:B------:R-:W-:Y:S01]  /*11a0*/  MOV R6, 0x3c0885e4 ;  /* 0x3c0885e400067802 */ /* 0x000fe20000000f00 */
[----:B------:R-:W-:Y:S01]  /*11b0*/  IMAD.MOV.U32 R5, RZ, RZ, -0x46b2bead ;  /* 0xb94d4153ff057424 */ /* 0x000fe200078e00ff */
[----:B------:R-:W-:Y:S01]  /*11c0*/  ISETP.NE.U32.AND P0, PT, R3, 0x1, PT ;  /* 0x000000010300780c */ /* 0x000fe20003f05070 */
[----:B-----5:R-:W-:Y:S01]  /*11d0*/  HADD2.F32 R3, -RZ, R8.H0_H0 ;  /* 0x20000008ff037230 */ /* 0x020fe20000004100 */
[----:B------:R-:W-:Y:S01]  /*11e0*/  LOP3.LUT P3, RZ, R13, 0x2, RZ, 0xc0, !PT ;  /* 0x000000020dff7812 */ /* 0x000fe2000786c0ff */
[----:B------:R-:W-:Y:S01]  /*11f0*/  FMUL.FTZ R13, R4, R4 ;  /* 0x00000004040d7220 */ /* 0x000fe20000410000 */
[----:B------:R-:W-:Y:S01]  /*1200*/  HADD2.F32 R11, -RZ, R16.H0_H0 ;  /* 0x20000010ff0b7230 */ /* 0x000fe20000004100 */
[----:B------:R-:W-:Y:S01]  /*1210*/  ULDC.64 UR6, c[0x0][0x220] ;  /* 0x0000880000067ab9 */ /* 0x000fe20000000a00 */
[----:B------:R-:W-:-:S02]  /*1220*/  IMAD.MOV.U32 R8, RZ, RZ, -0x41d55558 ;  /* 0xbe2aaaa8ff087424 */ /* 0x000fc400078e00ff */
[----:B------:R-:W-:Y:S01]  /*1230*/  FFMA R3, R3, -R0, RZ ;  /* 0x8000000003037223 */ /* 0x000fe200000000ff */
[----:B------:R-:W-:Y:S01]  /*1240*/  FSEL R0, R4, 1, !P0 ;  /* 0x3f80000004007808 */ /* 0x000fe20004000000 */
[----:B------:R-:W-:-:S03]  /*1250*/  FMUL R11, R11, R2 ;  /* 0x000000020b0b7220 */ /* 0x000fc60000400000 */
[----:B------:R-:W-:Y:S01]  /*1260*/  FSEL R3, R3, RZ, P1 ;  /* 0x000000ff03037208 */ /* 0x000fe20000800000 */
[----:B------:R-:W-:Y:S01]  /*1270*/  @P0 IMAD.MOV.U32 R10, RZ, RZ, 0x37cbac00 ;  /* 0x37cbac00ff0a0424 */ /* 0x000fe200078e00ff */
[----:B------:R-:W-:Y:S01]  /*1280*/  FSEL R2, R11, RZ, !P2 ;  /* 0x000000ff0b027208 */ /* 0x000fe20005000000 */
[----:B------:R-:W-:Y:S02]  /*1290*/  @P0 IMAD.MOV.U32 R6, RZ, RZ, 0x3d2aaabb ;  /* 0x3d2aaabbff060424 */ /* 0x000fe400078e00ff */
[----:B------:R-:W-:Y:S01]  /*12a0*/  @P0 FFMA.FTZ R5, R13, R10, -0.0013887860113754868507 ;  /* 0xbab607ed0d050423 */ /* 0x000fe2000001000a */
[----:B------:R-:W-:Y:S02]  /*12b0*/  @P0 IMAD.MOV.U32 R8, RZ, RZ, -0x41000001 ;  /* 0xbeffffffff080424 */ /* 0x000fe400078e00ff */
[----:B------:R-:W-:Y:S01]  /*12c0*/  FADD R3, R3, R2 ;  /* 0x0000000203037221 */ /* 0x000fe20000000000 */
[----:B------:R-:W-:Y:S02]  /*12d0*/  HADD2.F32 R2, -RZ, R9.H0_H0 ;  /* 0x20000009ff027230 */ /* 0x000fe40000004100 */
[----:B------:R-:W-:-:S04]  /*12e0*/  FFMA.FTZ R5, R13, R5, R6 ;  /* 0x000000050d057223 */ /* 0x000fc80000010006 */
[C---:B------:R-:W-:Y:S01]  /*12f0*/  FFMA.FTZ R5, R13.reuse, R5, R8 ;  /* 0x000000050d057223 */ /* 0x040fe20000010008 */
[----:B------:R-:W-:-:S04]  /*1300*/  FFMA.FTZ R13, R13, R0, RZ ;  /* 0x000000000d0d7223 */ /* 0x000fc800000100ff */
[----:B------:R-:W-:-:S04]  /*1310*/  FFMA.FTZ R0, R13, R5, R0 ;  /* 0x000000050d007223 */ /* 0x000fc80000010000 */
[----:B------:R-:W-:-:S04]  /*1320*/  @P3 FFMA.FTZ R0, R0, -1, RZ ;  /* 0xbf80000000003823 */ /* 0x000fc800000100ff */
[----:B------:R-:W-:Y:S01]  /*1330*/  FFMA R3, R2, R0, R3 ;  /* 0x0000000002037223 */ /* 0x000fe20000000003 */
[----:B------:R-:W-:-:S04]  /*1340*/  LEA R2, P0, R7, UR6, 0x1 ;  /* 0x0000000607027c11 */ /* 0x000fc8000f8008ff */
[----:B------:R-:W-:Y:S02]  /*1350*/  F2FP.F16.F32.PACK_AB R0, RZ, R3 ;  /* 0x00000003ff00723e */ /* 0x000fe400000000ff */
[----:B------:R-:W-:-:S05]  /*1360*/  LEA.HI.X R3, R7, UR7, R12, 0x1, P0 ;  /* 0x0000000707037c11 */ /* 0x000fca00080f0c0c */
[----:B------:R-:W-:Y:S01]  /*1370*/  STG.E.U16 desc[UR4][R2.64], R0 ;  /* 0x0000000002007986 */ /* 0x000fe2000c101504 */
[----:B------:R-:W-:Y:S05]  /*1380*/  EXIT ;  /* 0x000000000000794d */ /* 0x000fea0003800000 */
.L_x_9:
[----:B------:R-:W-:-:S00]  /*1390*/  BRA `(.L_x_9) ;  /* 0xfffffffc00fc7947 */ /* 0x000fc0000383ffff */
[----:B------:R-:W-:-:S00]  /*13a0*/  NOP ;  /* 0x0000000000007918 */ /* 0x000fc00000000000 */
        /* <DEDUP_REMOVED lines=13> */
.L_x_10:


//--------------------- .nv.global.init           --------------------------
	.section	.nv.global.init,"aw",@progbits
	.align	4
.nv.global.init:
	.type		__cudart_i2opi_f,@object
	.size		__cudart_i2opi_f,(_$_str - __cudart_i2opi_f)
__cudart_i2opi_f:
        /*0000*/ 	.byte	0x41, 0x90, 0x43, 0x3c, 0x99, 0x95, 0x62, 0xdb, 0xc0, 0xdd, 0x34, 0xf5, 0xd1, 0x57, 0x27, 0xfc
        /*0010*/ 	.byte	0x29, 0x15, 0x44, 0x4e, 0x6e, 0x83, 0xf9, 0xa2
	.type		_$_str,@object
	.size		_$_str,(.L_0 - _$_str)
_$_str:
        /*0018*/ 	.byte	0x5f, 0x5f, 0x43, 0x55, 0x44, 0x41, 0x5f, 0x46, 0x54, 0x5a, 0x00
.L_0:


//--------------------- .nv.constant0.triton_poi_fused_clone_6 --------------------------
	.section	.nv.constant0.triton_poi_fused_clone_6,"a",@progbits
	.sectionflags	@""
	.align	4
.nv.constant0.triton_poi_fused_clone_6:
	.zero		568
